//
// Generated by NVIDIA NVVM Compiler
//
// Compiler Build ID: CL-36424714
// Cuda compilation tools, release 13.0, V13.0.88
// Based on NVVM 20.0.0
//

.version 9.0
.target sm_100
.address_size 64

	// .globl	simpleBfs

.visible .entry simpleBfs(
	.param .u32 simpleBfs_param_0,
	.param .u32 simpleBfs_param_1,
	.param .u64 .ptr .align 1 simpleBfs_param_2,
	.param .u64 .ptr .align 1 simpleBfs_param_3,
	.param .u64 .ptr .align 1 simpleBfs_param_4,
	.param .u64 .ptr .align 1 simpleBfs_param_5,
	.param .u64 .ptr .align 1 simpleBfs_param_6,
	.param .u64 .ptr .align 1 simpleBfs_param_7
)
{
	.reg .pred 	%p<7>;
	.reg .b32 	%r<35>;
	.reg .b64 	%rd<24>;

	ld.param.u32 	%r17, [simpleBfs_param_0];
	ld.param.u32 	%r16, [simpleBfs_param_1];
	ld.param.u64 	%rd8, [simpleBfs_param_2];
	ld.param.u64 	%rd9, [simpleBfs_param_3];
	ld.param.u64 	%rd10, [simpleBfs_param_4];
	ld.param.u64 	%rd13, [simpleBfs_param_5];
	ld.param.u64 	%rd11, [simpleBfs_param_6];
	ld.param.u64 	%rd12, [simpleBfs_param_7];
	cvta.to.global.u64 	%rd1, %rd13;
	mov.u32 	%r18, %ctaid.x;
	mov.u32 	%r19, %ntid.x;
	mov.u32 	%r20, %tid.x;
	mad.lo.s32 	%r1, %r18, %r19, %r20;
	setp.ge.s32 	%p1, %r1, %r17;
	@%p1 bra 	$L__BB0_9;
	mul.wide.s32 	%rd14, %r1, 4;
	add.s64 	%rd2, %rd1, %rd14;
	ld.global.u32 	%r21, [%rd2];
	setp.ne.s32 	%p2, %r21, %r16;
	@%p2 bra 	$L__BB0_9;
	cvta.to.global.u64 	%rd15, %rd9;
	add.s64 	%rd3, %rd15, %rd14;
	cvta.to.global.u64 	%rd17, %rd10;
	add.s64 	%rd4, %rd17, %rd14;
	ld.global.u32 	%r32, [%rd4];
	setp.lt.s32 	%p3, %r32, 1;
	@%p3 bra 	$L__BB0_9;
	ld.global.u32 	%r33, [%rd3];
	cvta.to.global.u64 	%rd5, %rd8;
	cvta.to.global.u64 	%rd6, %rd11;
	mov.b32 	%r34, 0;
	mov.u32 	%r30, %r33;
$L__BB0_4:
	mul.wide.s32 	%rd18, %r30, 4;
	add.s64 	%rd19, %rd5, %rd18;
	ld.global.u32 	%r8, [%rd19];
	ld.global.u32 	%r23, [%rd2];
	add.s32 	%r9, %r23, 1;
	mul.wide.s32 	%rd20, %r8, 4;
	add.s64 	%rd7, %rd1, %rd20;
	ld.global.u32 	%r24, [%rd7];
	setp.ge.s32 	%p4, %r9, %r24;
	@%p4 bra 	$L__BB0_6;
	st.global.u32 	[%rd7], %r9;
	add.s64 	%rd22, %rd6, %rd20;
	st.global.u32 	[%rd22], %r1;
	ld.global.u32 	%r33, [%rd3];
	ld.global.u32 	%r32, [%rd4];
	mov.b32 	%r34, 1;
$L__BB0_6:
	add.s32 	%r30, %r30, 1;
	add.s32 	%r26, %r32, %r33;
	setp.lt.s32 	%p5, %r30, %r26;
	@%p5 bra 	$L__BB0_4;
	setp.eq.s32 	%p6, %r34, 0;
	@%p6 bra 	$L__BB0_9;
	cvta.to.global.u64 	%rd23, %rd12;
	mov.b32 	%r27, 1;
	st.global.u32 	[%rd23], %r27;
$L__BB0_9:
	ret;

}
	// .globl	queueBfs
.visible .entry queueBfs(
	.param .u32 queueBfs_param_0,
	.param .u64 .ptr .align 1 queueBfs_param_1,
	.param .u64 .ptr .align 1 queueBfs_param_2,
	.param .u64 .ptr .align 1 queueBfs_param_3,
	.param .u64 .ptr .align 1 queueBfs_param_4,
	.param .u64 .ptr .align 1 queueBfs_param_5,
	.param .u32 queueBfs_param_6,
	.param .u64 .ptr .align 1 queueBfs_param_7,
	.param .u64 .ptr .align 1 queueBfs_param_8,
	.param .u64 .ptr .align 1 queueBfs_param_9
)
{
	.reg .pred 	%p<6>;
	.reg .b32 	%r<21>;
	.reg .b64 	%rd<32>;

	ld.param.u64 	%rd10, [queueBfs_param_1];
	ld.param.u64 	%rd11, [queueBfs_param_2];
	ld.param.u64 	%rd12, [queueBfs_param_3];
	ld.param.u64 	%rd17, [queueBfs_param_4];
	ld.param.u64 	%rd13, [queueBfs_param_5];
	ld.param.u32 	%r7, [queueBfs_param_6];
	ld.param.u64 	%rd14, [queueBfs_param_7];
	ld.param.u64 	%rd15, [queueBfs_param_8];
	ld.param.u64 	%rd16, [queueBfs_param_9];
	cvta.to.global.u64 	%rd1, %rd17;
	mov.u32 	%r8, %ctaid.x;
	mov.u32 	%r9, %ntid.x;
	mov.u32 	%r10, %tid.x;
	mad.lo.s32 	%r1, %r8, %r9, %r10;
	setp.ge.s32 	%p1, %r1, %r7;
	@%p1 bra 	$L__BB1_7;
	cvta.to.global.u64 	%rd18, %rd12;
	cvta.to.global.u64 	%rd19, %rd11;
	cvta.to.global.u64 	%rd20, %rd15;
	mul.wide.s32 	%rd21, %r1, 4;
	add.s64 	%rd22, %rd20, %rd21;
	ld.global.u32 	%r2, [%rd22];
	mul.wide.s32 	%rd23, %r2, 4;
	add.s64 	%rd2, %rd19, %rd23;
	add.s64 	%rd3, %rd18, %rd23;
	ld.global.u32 	%r11, [%rd3];
	setp.lt.s32 	%p2, %r11, 1;
	@%p2 bra 	$L__BB1_7;
	ld.global.u32 	%r20, [%rd2];
	add.s64 	%rd4, %rd1, %rd23;
	cvta.to.global.u64 	%rd5, %rd10;
	cvta.to.global.u64 	%rd6, %rd13;
	cvta.to.global.u64 	%rd7, %rd14;
	cvta.to.global.u64 	%rd8, %rd16;
$L__BB1_3:
	mul.wide.s32 	%rd25, %r20, 4;
	add.s64 	%rd26, %rd5, %rd25;
	ld.global.u32 	%r5, [%rd26];
	mul.wide.s32 	%rd27, %r5, 4;
	add.s64 	%rd9, %rd1, %rd27;
	ld.global.u32 	%r12, [%rd9];
	setp.ne.s32 	%p3, %r12, 2147483647;
	@%p3 bra 	$L__BB1_6;
	ld.global.u32 	%r13, [%rd4];
	add.s32 	%r14, %r13, 1;
	atom.global.min.s32 	%r15, [%rd9], %r14;
	setp.ne.s32 	%p4, %r15, 2147483647;
	@%p4 bra 	$L__BB1_6;
	add.s64 	%rd29, %rd6, %rd27;
	st.global.u32 	[%rd29], %r2;
	atom.global.add.u32 	%r16, [%rd7], 1;
	mul.wide.s32 	%rd30, %r16, 4;
	add.s64 	%rd31, %rd8, %rd30;
	st.global.u32 	[%rd31], %r5;
$L__BB1_6:
	add.s32 	%r20, %r20, 1;
	ld.global.u32 	%r17, [%rd2];
	ld.global.u32 	%r18, [%rd3];
	add.s32 	%r19, %r18, %r17;
	setp.lt.s32 	%p5, %r20, %r19;
	@%p5 bra 	$L__BB1_3;
$L__BB1_7:
	ret;

}


// ===== COMPILED SASS (sm_100) =====

	.target	sm_100

	.elftype	@"ET_EXEC"


//--------------------- .note.nv.tkinfo           --------------------------
	.section	.note.nv.tkinfo,"",@"SHT_NOTE"
	.sectionflags	@"SHF_NOTE_NV_TKINFO"
	.tkinfo
        /*0018*/ 	.word	0x00000002
        /*0030*/ 	.string	""
        /*0030*/ 	.string	"ptxas"
        /*0030*/ 	.string	"Cuda compilation tools, release 13.0, V13.0.88"
        /*0030*/ 	.string	"Build cuda_13.0.r13.0/compiler.36424714_0"
        /*0030*/ 	.string	"-arch sm_100 -m 64 "



//--------------------- .note.nv.cuinfo           --------------------------
	.section	.note.nv.cuinfo,"",@"SHT_NOTE"
	.sectionflags	@"SHF_NOTE_NV_CUINFO"
        /*0018*/ 	.short	0x0002
        /*001a*/ 	.short	0x0064
        /*001c*/ 	.short	0x0082
	.zero		2


//--------------------- .nv.info                  --------------------------
	.section	.nv.info,"",@"SHT_CUDA_INFO"
	.align	4


	//----- nvinfo : EIATTR_REGCOUNT
	.align		4
        /*0000*/ 	.byte	0x04, 0x2f
        /*0002*/ 	.short	(.L_1 - .L_0)
	.align		4
.L_0:
        /*0004*/ 	.word	index@(simpleBfs)
        /*0008*/ 	.word	0x0000001a


	//----- nvinfo : EIATTR_FRAME_SIZE
	.align		4
.L_1:
        /*000c*/ 	.byte	0x04, 0x11
        /*000e*/ 	.short	(.L_3 - .L_2)
	.align		4
.L_2:
        /*0010*/ 	.word	index@(simpleBfs)
        /*0014*/ 	.word	0x00000000


	//----- nvinfo : EIATTR_REGCOUNT
	.align		4
.L_3:
        /*0018*/ 	.byte	0x04, 0x2f
        /*001a*/ 	.short	(.L_5 - .L_4)
	.align		4
.L_4:
        /*001c*/ 	.word	index@(queueBfs)
        /*0020*/ 	.word	0x0000001e


	//----- nvinfo : EIATTR_FRAME_SIZE
	.align		4
.L_5:
        /*0024*/ 	.byte	0x04, 0x11
        /*0026*/ 	.short	(.L_7 - .L_6)
	.align		4
.L_6:
        /*0028*/ 	.word	index@(queueBfs)
        /*002c*/ 	.word	0x00000000


	//----- nvinfo : EIATTR_MIN_STACK_SIZE
	.align		4
.L_7:
        /*0030*/ 	.byte	0x04, 0x12
        /*0032*/ 	.short	(.L_9 - .L_8)
	.align		4
.L_8:
        /*0034*/ 	.word	index@(queueBfs)
        /*0038*/ 	.word	0x00000000


	//----- nvinfo : EIATTR_MIN_STACK_SIZE
	.align		4
.L_9:
        /*003c*/ 	.byte	0x04, 0x12
        /*003e*/ 	.short	(.L_11 - .L_10)
	.align		4
.L_10:
        /*0040*/ 	.word	index@(simpleBfs)
        /*0044*/ 	.word	0x00000000
.L_11:


//--------------------- .nv.compat                --------------------------
	.section	.nv.compat,"",@"SHT_CUDA_COMPAT_INFO"
	.align	4
        /*0000*/ 	.byte	0x02, 0x09, 0x00, 0x00, 0x02, 0x02, 0x01, 0x00, 0x02, 0x05, 0x05, 0x00, 0x03, 0x07, 0x01, 0x01
        /*0010*/ 	.byte	0x02, 0x03, 0x00, 0x00, 0x02, 0x06, 0x01, 0x00, 0x04, 0x0b, 0x08, 0x00, 0x09, 0x00, 0x00, 0x00
        /*0020*/ 	.byte	0x00, 0x00, 0x00, 0x00


//--------------------- .nv.info.queueBfs         --------------------------
	.section	.nv.info.queueBfs,"",@"SHT_CUDA_INFO"
	.sectionflags	@""
	.align	4


	//----- nvinfo : EIATTR_CUDA_API_VERSION
	.align		4
        /*0000*/ 	.byte	0x04, 0x37
        /*0002*/ 	.short	(.L_13 - .L_12)
.L_12:
        /*0004*/ 	.word	0x00000082


	//----- nvinfo : EIATTR_KPARAM_INFO
	.align		4
.L_13:
        /*0008*/ 	.byte	0x04, 0x17
        /*000a*/ 	.short	(.L_15 - .L_14)
.L_14:
        /*000c*/ 	.word	0x00000000
        /*0010*/ 	.short	0x0009
        /*0012*/ 	.short	0x0048
        /*0014*/ 	.byte	0x00, 0xf5, 0x21, 0x00


	//----- nvinfo : EIATTR_KPARAM_INFO
	.align		4
.L_15:
        /*0018*/ 	.byte	0x04, 0x17
        /*001a*/ 	.short	(.L_17 - .L_16)
.L_16:
        /*001c*/ 	.word	0x00000000
        /*0020*/ 	.short	0x0008
        /*0022*/ 	.short	0x0040
        /*0024*/ 	.byte	0x00, 0xf5, 0x21, 0x00


	//----- nvinfo : EIATTR_KPARAM_INFO
	.align		4
.L_17:
        /*0028*/ 	.byte	0x04, 0x17
        /*002a*/ 	.short	(.L_19 - .L_18)
.L_18:
        /*002c*/ 	.word	0x00000000
        /*0030*/ 	.short	0x0007
        /*0032*/ 	.short	0x0038
        /*0034*/ 	.byte	0x00, 0xf5, 0x21, 0x00


	//----- nvinfo : EIATTR_KPARAM_INFO
	.align		4
.L_19:
        /*0038*/ 	.byte	0x04, 0x17
        /*003a*/ 	.short	(.L_21 - .L_20)
.L_20:
        /*003c*/ 	.word	0x00000000
        /*0040*/ 	.short	0x0006
        /*0042*/ 	.short	0x0030
        /*0044*/ 	.byte	0x00, 0xf0, 0x11, 0x00


	//----- nvinfo : EIATTR_KPARAM_INFO
	.align		4
.L_21:
        /*0048*/ 	.byte	0x04, 0x17
        /*004a*/ 	.short	(.L_23 - .L_22)
.L_22:
        /*004c*/ 	.word	0x00000000
        /*0050*/ 	.short	0x0005
        /*0052*/ 	.short	0x0028
        /*0054*/ 	.byte	0x00, 0xf5, 0x21, 0x00


	//----- nvinfo : EIATTR_KPARAM_INFO
	.align		4
.L_23:
        /*0058*/ 	.byte	0x04, 0x17
        /*005a*/ 	.short	(.L_25 - .L_24)
.L_24:
        /*005c*/ 	.word	0x00000000
        /*0060*/ 	.short	0x0004
        /*0062*/ 	.short	0x0020
        /*0064*/ 	.byte	0x00, 0xf5, 0x21, 0x00


	//----- nvinfo : EIATTR_KPARAM_INFO
	.align		4
.L_25:
        /*0068*/ 	.byte	0x04, 0x17
        /*006a*/ 	.short	(.L_27 - .L_26)
.L_26:
        /*006c*/ 	.word	0x00000000
        /*0070*/ 	.short	0x0003
        /*0072*/ 	.short	0x0018
        /*0074*/ 	.byte	0x00, 0xf5, 0x21, 0x00


	//----- nvinfo : EIATTR_KPARAM_INFO
	.align		4
.L_27:
        /*0078*/ 	.byte	0x04, 0x17
        /*007a*/ 	.short	(.L_29 - .L_28)
.L_28:
        /*007c*/ 	.word	0x00000000
        /*0080*/ 	.short	0x0002
        /*0082*/ 	.short	0x0010
        /*0084*/ 	.byte	0x00, 0xf5, 0x21, 0x00


	//----- nvinfo : EIATTR_KPARAM_INFO
	.align		4
.L_29:
        /*0088*/ 	.byte	0x04, 0x17
        /*008a*/ 	.short	(.L_31 - .L_30)
.L_30:
        /*008c*/ 	.word	0x00000000
        /*0090*/ 	.short	0x0001
        /*0092*/ 	.short	0x0008
        /*0094*/ 	.byte	0x00, 0xf5, 0x21, 0x00


	//----- nvinfo : EIATTR_KPARAM_INFO
	.align		4
.L_31:
        /*0098*/ 	.byte	0x04, 0x17
        /*009a*/ 	.short	(.L_33 - .L_32)
.L_32:
        /*009c*/ 	.word	0x00000000
        /*00a0*/ 	.short	0x0000
        /*00a2*/ 	.short	0x0000
        /*00a4*/ 	.byte	0x00, 0xf0, 0x11, 0x00


	//----- nvinfo : EIATTR_SPARSE_MMA_MASK
	.align		4
.L_33:
        /*00a8*/ 	.byte	0x03, 0x50
        /*00aa*/ 	.short	0x0000


	//----- nvinfo : EIATTR_MAXREG_COUNT
	.align		4
        /*00ac*/ 	.byte	0x03, 0x1b
        /*00ae*/ 	.short	0x00ff


	//----- nvinfo : EIATTR_MERCURY_ISA_VERSION
	.align		4
        /*00b0*/ 	.byte	0x03, 0x5f
        /*00b2*/ 	.short	0x0101


	//----- nvinfo : EIATTR_INT_WARP_WIDE_INSTR_OFFSETS
	.align		4
        /*00b4*/ 	.byte	0x04, 0x31
        /*00b6*/ 	.short	(.L_35 - .L_34)


	//   ....[0]....
.L_34:
        /*00b8*/ 	.word	0x00000270


	//   ....[1]....
        /*00bc*/ 	.word	0x00000320


	//----- nvinfo : EIATTR_VRC_CTA_INIT_COUNT
	.align		4
.L_35:
        /*00c0*/ 	.byte	0x02, 0x4a
	.zero		1
	.zero		1


	//----- nvinfo : EIATTR_EXIT_INSTR_OFFSETS
	.align		4
        /*00c4*/ 	.byte	0x04, 0x1c
        /*00c6*/ 	.short	(.L_37 - .L_36)


	//   ....[0]....
.L_36:
        /*00c8*/ 	.word	0x00000070


	//   ....[1]....
        /*00cc*/ 	.word	0x00000110


	//   ....[2]....
        /*00d0*/ 	.word	0x000003d0


	//----- nvinfo : EIATTR_CRS_STACK_SIZE
	.align		4
.L_37:
        /*00d4*/ 	.byte	0x04, 0x1e
        /*00d6*/ 	.short	(.L_39 - .L_38)
.L_38:
        /*00d8*/ 	.word	0x00000000


	//----- nvinfo : EIATTR_CBANK_PARAM_SIZE
	.align		4
.L_39:
        /*00dc*/ 	.byte	0x03, 0x19
        /*00de*/ 	.short	0x0050


	//----- nvinfo : EIATTR_PARAM_CBANK
	.align		4
        /*00e0*/ 	.byte	0x04, 0x0a
        /*00e2*/ 	.short	(.L_41 - .L_40)
	.align		4
.L_40:
        /*00e4*/ 	.word	index@(.nv.constant0.queueBfs)
        /*00e8*/ 	.short	0x0380
        /*00ea*/ 	.short	0x0050


	//----- nvinfo : EIATTR_SW_WAR
	.align		4
.L_41:
        /*00ec*/ 	.byte	0x04, 0x36
        /*00ee*/ 	.short	(.L_43 - .L_42)
.L_42:
        /*00f0*/ 	.word	0x00000008
.L_43:


//--------------------- .nv.info.simpleBfs        --------------------------
	.section	.nv.info.simpleBfs,"",@"SHT_CUDA_INFO"
	.sectionflags	@""
	.align	4


	//----- nvinfo : EIATTR_CUDA_API_VERSION
	.align		4
        /*0000*/ 	.byte	0x04, 0x37
        /*0002*/ 	.short	(.L_45 - .L_44)
.L_44:
        /*0004*/ 	.word	0x00000082


	//----- nvinfo : EIATTR_KPARAM_INFO
	.align		4
.L_45:
        /*0008*/ 	.byte	0x04, 0x17
        /*000a*/ 	.short	(.L_47 - .L_46)
.L_46:
        /*000c*/ 	.word	0x00000000
        /*0010*/ 	.short	0x0007
        /*0012*/ 	.short	0x0030
        /*0014*/ 	.byte	0x00, 0xf5, 0x21, 0x00


	//----- nvinfo : EIATTR_KPARAM_INFO
	.align		4
.L_47:
        /*0018*/ 	.byte	0x04, 0x17
        /*001a*/ 	.short	(.L_49 - .L_48)
.L_48:
        /*001c*/ 	.word	0x00000000
        /*0020*/ 	.short	0x0006
        /*0022*/ 	.short	0x0028
        /*0024*/ 	.byte	0x00, 0xf5, 0x21, 0x00


	//----- nvinfo : EIATTR_KPARAM_INFO
	.align		4
.L_49:
        /*0028*/ 	.byte	0x04, 0x17
        /*002a*/ 	.short	(.L_51 - .L_50)
.L_50:
        /*002c*/ 	.word	0x00000000
        /*0030*/ 	.short	0x0005
        /*0032*/ 	.short	0x0020
        /*0034*/ 	.byte	0x00, 0xf5, 0x21, 0x00


	//----- nvinfo : EIATTR_KPARAM_INFO
	.align		4
.L_51:
        /*0038*/ 	.byte	0x04, 0x17
        /*003a*/ 	.short	(.L_53 - .L_52)
.L_52:
        /*003c*/ 	.word	0x00000000
        /*0040*/ 	.short	0x0004
        /*0042*/ 	.short	0x0018
        /*0044*/ 	.byte	0x00, 0xf5, 0x21, 0x00


	//----- nvinfo : EIATTR_KPARAM_INFO
	.align		4
.L_53:
        /*0048*/ 	.byte	0x04, 0x17
        /*004a*/ 	.short	(.L_55 - .L_54)
.L_54:
        /*004c*/ 	.word	0x00000000
        /*0050*/ 	.short	0x0003
        /*0052*/ 	.short	0x0010
        /*0054*/ 	.byte	0x00, 0xf5, 0x21, 0x00


	//----- nvinfo : EIATTR_KPARAM_INFO
	.align		4
.L_55:
        /*0058*/ 	.byte	0x04, 0x17
        /*005a*/ 	.short	(.L_57 - .L_56)
.L_56:
        /*005c*/ 	.word	0x00000000
        /*0060*/ 	.short	0x0002
        /*0062*/ 	.short	0x0008
        /*0064*/ 	.byte	0x00, 0xf5, 0x21, 0x00


	//----- nvinfo : EIATTR_KPARAM_INFO
	.align		4
.L_57:
        /*0068*/ 	.byte	0x04, 0x17
        /*006a*/ 	.short	(.L_59 - .L_58)
.L_58:
        /*006c*/ 	.word	0x00000000
        /*0070*/ 	.short	0x0001
        /*0072*/ 	.short	0x0004
        /*0074*/ 	.byte	0x00, 0xf0, 0x11, 0x00


	//----- nvinfo : EIATTR_KPARAM_INFO
	.align		4
.L_59:
        /*0078*/ 	.byte	0x04, 0x17
        /*007a*/ 	.short	(.L_61 - .L_60)
.L_60:
        /*007c*/ 	.word	0x00000000
        /*0080*/ 	.short	0x0000
        /*0082*/ 	.short	0x0000
        /*0084*/ 	.byte	0x00, 0xf0, 0x11, 0x00


	//----- nvinfo : EIATTR_SPARSE_MMA_MASK
	.align		4
.L_61:
        /*0088*/ 	.byte	0x03, 0x50
        /*008a*/ 	.short	0x0000


	//----- nvinfo : EIATTR_MAXREG_COUNT
	.align		4
        /*008c*/ 	.byte	0x03, 0x1b
        /*008e*/ 	.short	0x00ff


	//----- nvinfo : EIATTR_MERCURY_ISA_VERSION
	.align		4
        /*0090*/ 	.byte	0x03, 0x5f
        /*0092*/ 	.short	0x0101


	//----- nvinfo : EIATTR_VRC_CTA_INIT_COUNT
	.align		4
        /*0094*/ 	.byte	0x02, 0x4a
	.zero		1
	.zero		1


	//----- nvinfo : EIATTR_EXIT_INSTR_OFFSETS
	.align		4
        /*0098*/ 	.byte	0x04, 0x1c
        /*009a*/ 	.short	(.L_63 - .L_62)


	//   ....[0]....
.L_62:
        /*009c*/ 	.word	0x00000070


	//   ....[1]....
        /*00a0*/ 	.word	0x000000e0


	//   ....[2]....
        /*00a4*/ 	.word	0x00000140


	//   ....[3]....
        /*00a8*/ 	.word	0x00000330


	//   ....[4]....
        /*00ac*/ 	.word	0x00000370


	//----- nvinfo : EIATTR_CRS_STACK_SIZE
	.align		4
.L_63:
        /*00b0*/ 	.byte	0x04, 0x1e
        /*00b2*/ 	.short	(.L_65 - .L_64)
.L_64:
        /*00b4*/ 	.word	0x00000000


	//----- nvinfo : EIATTR_CBANK_PARAM_SIZE
	.align		4
.L_65:
        /*00b8*/ 	.byte	0x03, 0x19
        /*00ba*/ 	.short	0x0038


	//----- nvinfo : EIATTR_PARAM_CBANK
	.align		4
        /*00bc*/ 	.byte	0x04, 0x0a
        /*00be*/ 	.short	(.L_67 - .L_66)
	.align		4
.L_66:
        /*00c0*/ 	.word	index@(.nv.constant0.simpleBfs)
        /*00c4*/ 	.short	0x0380
        /*00c6*/ 	.short	0x0038


	//----- nvinfo : EIATTR_SW_WAR
	.align		4
.L_67:
        /*00c8*/ 	.byte	0x04, 0x36
        /*00ca*/ 	.short	(.L_69 - .L_68)
.L_68:
        /*00cc*/ 	.word	0x00000008
.L_69:


//--------------------- .nv.callgraph             --------------------------
	.section	.nv.callgraph,"",@"SHT_CUDA_CALLGRAPH"
	.align	4
	.sectionentsize	8
	.align		4
        /*0000*/ 	.word	0x00000000
	.align		4
        /*0004*/ 	.word	0xffffffff
	.align		4
        /*0008*/ 	.word	0x00000000
	.align		4
        /*000c*/ 	.word	0xfffffffe
	.align		4
        /*0010*/ 	.word	0x00000000
	.align		4
        /*0014*/ 	.word	0xfffffffd
	.align		4
        /*0018*/ 	.word	0x00000000
	.align		4
        /*001c*/ 	.word	0xfffffffc


//--------------------- .text.queueBfs            --------------------------
	.section	.text.queueBfs,"ax",@progbits
	.align	128
        .global         queueBfs
        .type           queueBfs,@function
        .size           queueBfs,(.L_x_9 - queueBfs)
        .other          queueBfs,@"STO_CUDA_ENTRY STV_DEFAULT"
queueBfs:
.text.queueBfs:
[----:B------:R-:W-:Y:S01]  /*0000*/  LDC R1, c[0x0][0x37c] ;  /* 0x0000df00ff017b82 */ /* 0x000fe20000000800 */
[----:B------:R-:W0:Y:S07]  /*0010*/  S2R R0, SR_TID.X ;  /* 0x0000000000007919 */ /* 0x000e2e0000002100 */
[----:B------:R-:W0:Y:S01]  /*0020*/  S2UR UR4, SR_CTAID.X ;  /* 0x00000000000479c3 */ /* 0x000e220000002500 */
[----:B------:R-:W1:Y:S07]  /*0030*/  LDCU UR5, c[0x0][0x3b0] ;  /* 0x00007600ff0577ac */ /* 0x000e6e0008000800 */
[----:B------:R-:W0:Y:S02]  /*0040*/  LDC R3, c[0x0][0x360] ;  /* 0x0000d800ff037b82 */ /* 0x000e240000000800 */
[----:B0-----:R-:W-:-:S05]  /*0050*/  IMAD R3, R3, UR4, R0 ;  /* 0x0000000403037c24 */ /* 0x001fca000f8e0200 */
[----:B-1----:R-:W-:-:S13]  /*0060*/  ISETP.GE.AND P0, PT, R3, UR5, PT ;  /* 0x0000000503007c0c */ /* 0x002fda000bf06270 */
[----:B------:R-:W-:Y:S05]  /*0070*/  @P0 EXIT ;  /* 0x000000000000094d */ /* 0x000fea0003800000 */
[----:B------:R-:W0:Y:S01]  /*0080*/  LDC.64 R4, c[0x0][0x3c0] ;  /* 0x0000f000ff047b82 */ /* 0x000e220000000a00 */
[----:B------:R-:W1:Y:S07]  /*0090*/  LDCU.64 UR4, c[0x0][0x358] ;  /* 0x00006b00ff0477ac */ /* 0x000e6e0008000a00 */
[----:B------:R-:W2:Y:S01]  /*00a0*/  LDC.64 R12, c[0x0][0x390] ;  /* 0x0000e400ff0c7b82 */ /* 0x000ea20000000a00 */
[----:B0-----:R-:W-:-:S07]  /*00b0*/  IMAD.WIDE R4, R3, 0x4, R4 ;  /* 0x0000000403047825 */ /* 0x001fce00078e0204 */
[----:B------:R-:W0:Y:S01]  /*00c0*/  LDC.64 R2, c[0x0][0x398] ;  /* 0x0000e600ff027b82 */ /* 0x000e220000000a00 */
[----:B-1----:R-:W0:Y:S02]  /*00d0*/  LDG.E R0, desc[UR4][R4.64] ;  /* 0x0000000404007981 */ /* 0x002e24000c1e1900 */
[----:B0-----:R-:W-:-:S05]  /*00e0*/  IMAD.WIDE R2, R0, 0x4, R2 ;  /* 0x0000000400027825 */ /* 0x001fca00078e0202 */
[----:B------:R-:W3:Y:S02]  /*00f0*/  LDG.E R6, desc[UR4][R2.64] ;  /* 0x0000000402067981 */ /* 0x000ee4000c1e1900 */
[----:B---3--:R-:W-:-:S13]  /*0100*/  ISETP.GE.AND P0, PT, R6, 0x1, PT ;  /* 0x000000010600780c */ /* 0x008fda0003f06270 */
[----:B--2---:R-:W-:Y:S05]  /*0110*/  @!P0 EXIT ;  /* 0x000000000000894d */ /* 0x004fea0003800000 */
[C---:B------:R-:W-:Y:S01]  /*0120*/  IMAD.WIDE R12, R0.reuse, 0x4, R12 ;  /* 0x00000004000c7825 */ /* 0x040fe200078e020c */
[----:B------:R-:W0:Y:S04]  /*0130*/  LDC.64 R14, c[0x0][0x3a0] ;  /* 0x0000e800ff0e7b82 */ /* 0x000e280000000a00 */
[----:B------:R1:W5:Y:S04]  /*0140*/  LDG.E R17, desc[UR4][R12.64] ;  /* 0x000000040c117981 */ /* 0x000368000c1e1900 */
[----:B------:R-:W2:Y:S08]  /*0150*/  LDC.64 R10, c[0x0][0x3a0] ;  /* 0x0000e800ff0a7b82 */ /* 0x000eb00000000a00 */
[----:B------:R-:W3:Y:S08]  /*0160*/  LDC.64 R8, c[0x0][0x388] ;  /* 0x0000e200ff087b82 */ /* 0x000ef00000000a00 */
[----:B------:R-:W4:Y:S01]  /*0170*/  LDC.64 R6, c[0x0][0x3a8] ;  /* 0x0000ea00ff067b82 */ /* 0x000f220000000a00 */
[----:B0-----:R-:W-:-:S07]  /*0180*/  IMAD.WIDE R14, R0, 0x4, R14 ;  /* 0x00000004000e7825 */ /* 0x001fce00078e020e */
[----:B-1----:R-:W0:Y:S02]  /*0190*/  LDC.64 R4, c[0x0][0x3c8] ;  /* 0x0000f200ff047b82 */ /* 0x002e240000000a00 */
.L_x_2:
[----:B---3-5:R-:W-:-:S06]  /*01a0*/  IMAD.WIDE R18, R17, 0x4, R8 ;  /* 0x0000000411127825 */ /* 0x028fcc00078e0208 */
[----:B------:R-:W2:Y:S02]  /*01b0*/  LDG.E R19, desc[UR4][R18.64] ;  /* 0x0000000412137981 */ /* 0x000ea4000c1e1900 */
[----:B--2---:R-:W-:-:S05]  /*01c0*/  IMAD.WIDE R20, R19, 0x4, R10 ;  /* 0x0000000413147825 */ /* 0x004fca00078e020a */
[----:B------:R-:W2:Y:S01]  /*01d0*/  LDG.E R16, desc[UR4][R20.64] ;  /* 0x0000000414107981 */ /* 0x000ea2000c1e1900 */
[----:B------:R-:W-:Y:S01]  /*01e0*/  BSSY.RECONVERGENT B0, `(.L_x_0) ;  /* 0x0000018000007945 */ /* 0x000fe20003800200 */
[----:B--2---:R-:W-:-:S13]  /*01f0*/  ISETP.NE.AND P0, PT, R16, 0x7fffffff, PT ;  /* 0x7fffffff1000780c */ /* 0x004fda0003f05270 */
[----:B------:R-:W-:Y:S05]  /*0200*/  @P0 BRA `(.L_x_1) ;  /* 0x0000000000540947 */ /* 0x000fea0003800000 */
[----:B------:R-:W2:Y:S02]  /*0210*/  LDG.E R16, desc[UR4][R14.64] ;  /* 0x000000040e107981 */ /* 0x000ea4000c1e1900 */
[----:B--2---:R-:W-:-:S06]  /*0220*/  IADD3 R23, PT, PT, R16, 0x1, RZ ;  /* 0x0000000110177810 */ /* 0x004fcc0007ffe0ff */
[----:B------:R-:W2:Y:S02]  /*0230*/  ATOMG.E.MIN.S32.STRONG.GPU PT, R23, desc[UR4][R20.64], R23 ;  /* 0x80000017141779a8 */ /* 0x000ea400089ef304 */
[----:B--2---:R-:W-:-:S13]  /*0240*/  ISETP.NE.AND P0, PT, R23, 0x7fffffff, PT ;  /* 0x7fffffff1700780c */ /* 0x004fda0003f05270 */
[----:B------:R-:W-:Y:S05]  /*0250*/  @P0 BRA `(.L_x_1) ;  /* 0x0000000000400947 */ /* 0x000fea0003800000 */
[----:B------:R-:W1:Y:S01]  /*0260*/  S2R R23, SR_LANEID ;  /* 0x0000000000177919 */ /* 0x000e620000000000 */
[----:B------:R-:W-:Y:S01]  /*0270*/  VOTEU.ANY UR6, UPT, PT ;  /* 0x0000000000067886 */ /* 0x000fe200038e0100 */
[----:B------:R-:W2:Y:S01]  /*0280*/  LDC.64 R20, c[0x0][0x3b8] ;  /* 0x0000ee00ff147b82 */ /* 0x000ea20000000a00 */
[----:B------:R-:W1:Y:S08]  /*0290*/  FLO.U32 R16, UR6 ;  /* 0x0000000600107d00 */ /* 0x000e7000080e0000 */
[----:B------:R-:W2:Y:S01]  /*02a0*/  POPC R27, UR6 ;  /* 0x00000006001b7d09 */ /* 0x000ea20008000000 */
[----:B-1----:R-:W-:Y:S01]  /*02b0*/  ISETP.EQ.U32.AND P0, PT, R16, R23, PT ;  /* 0x000000171000720c */ /* 0x002fe20003f02070 */
[----:B----4-:R-:W-:-:S05]  /*02c0*/  IMAD.WIDE R22, R19, 0x4, R6 ;  /* 0x0000000413167825 */ /* 0x010fca00078e0206 */
[----:B------:R-:W-:Y:S07]  /*02d0*/  STG.E desc[UR4][R22.64], R0 ;  /* 0x0000000016007986 */ /* 0x000fee000c101904 */
[----:B--2---:R-:W2:Y:S01]  /*02e0*/  @P0 ATOMG.E.ADD.STRONG.GPU PT, R21, desc[UR4][R20.64], R27 ;  /* 0x8000001b141509a8 */ /* 0x004ea200081ef104 */
[----:B------:R-:W1:Y:S02]  /*02f0*/  S2R R18, SR_LTMASK ;  /* 0x0000000000127919 */ /* 0x000e640000003900 */
[----:B-1----:R-:W-:-:S06]  /*0300*/  LOP3.LUT R18, R18, UR6, RZ, 0xc0, !PT ;  /* 0x0000000612127c12 */ /* 0x002fcc000f8ec0ff */
[----:B------:R-:W1:Y:S01]  /*0310*/  POPC R18, R18 ;  /* 0x0000001200127309 */ /* 0x000e620000000000 */
[----:B--2---:R-:W1:Y:S02]  /*0320*/  SHFL.IDX PT, R25, R21, R16, 0x1f ;  /* 0x00001f1015197589 */ /* 0x004e6400000e0000 */
[----:B-1----:R-:W-:-:S05]  /*0330*/  IADD3 R25, PT, PT, R25, R18, RZ ;  /* 0x0000001219197210 */ /* 0x002fca0007ffe0ff */
[----:B0-----:R-:W-:-:S05]  /*0340*/  IMAD.WIDE R24, R25, 0x4, R4 ;  /* 0x0000000419187825 */ /* 0x001fca00078e0204 */
[----:B------:R1:W-:Y:S02]  /*0350*/  STG.E desc[UR4][R24.64], R19 ;  /* 0x0000001318007986 */ /* 0x0003e4000c101904 */
.L_x_1:
[----:B------:R-:W-:Y:S05]  /*0360*/  BSYNC.RECONVERGENT B0 ;  /* 0x0000000000007941 */ /* 0x000fea0003800200 */
.L_x_0:
[----:B------:R-:W2:Y:S04]  /*0370*/  LDG.E R16, desc[UR4][R12.64] ;  /* 0x000000040c107981 */ /* 0x000ea8000c1e1900 */
[----:B-1----:R-:W2:Y:S01]  /*0380*/  LDG.E R19, desc[UR4][R2.64] ;  /* 0x0000000402137981 */ /* 0x002ea2000c1e1900 */
[----:B------:R-:W-:Y:S02]  /*0390*/  IADD3 R17, PT, PT, R17, 0x1, RZ ;  /* 0x0000000111117810 */ /* 0x000fe40007ffe0ff */
[----:B--2---:R-:W-:-:S04]  /*03a0*/  IADD3 R16, PT, PT, R16, R19, RZ ;  /* 0x0000001310107210 */ /* 0x004fc80007ffe0ff */
[----:B------:R-:W-:-:S13]  /*03b0*/  ISETP.GE.AND P0, PT, R17, R16, PT ;  /* 0x000000101100720c */ /* 0x000fda0003f06270 */
[----:B------:R-:W-:Y:S05]  /*03c0*/  @!P0 BRA `(.L_x_2) ;  /* 0xfffffffc00748947 */ /* 0x000fea000383ffff */
[----:B------:R-:W-:Y:S05]  /*03d0*/  EXIT ;  /* 0x000000000000794d */ /* 0x000fea0003800000 */
.L_x_3:
[----:B------:R-:W-:-:S00]  /*03e0*/  BRA `(.L_x_3) ;  /* 0xfffffffc00fc7947 */ /* 0x000fc0000383ffff */
[----:B------:R-:W-:-:S00]  /*03f0*/  NOP ;  /* 0x0000000000007918 */ /* 0x000fc00000000000 */
        /* <DEDUP_REMOVED lines=8> */
.L_x_9:


//--------------------- .text.simpleBfs           --------------------------
	.section	.text.simpleBfs,"ax",@progbits
	.align	128
        .global         simpleBfs
        .type           simpleBfs,@function
        .size           simpleBfs,(.L_x_10 - simpleBfs)
        .other          simpleBfs,@"STO_CUDA_ENTRY STV_DEFAULT"
simpleBfs:
.text.simpleBfs:
        /* <DEDUP_REMOVED lines=9> */
[----:B------:R-:W1:Y:S01]  /*0090*/  LDCU.64 UR4, c[0x0][0x358] ;  /* 0x00006b00ff0477ac */ /* 0x000e620008000a00 */
[----:B------:R-:W2:Y:S01]  /*00a0*/  LDCU UR6, c[0x0][0x384] ;  /* 0x00007080ff0677ac */ /* 0x000ea20008000800 */
[----:B0-----:R-:W-:-:S05]  /*00b0*/  IMAD.WIDE R2, R0, 0x4, R2 ;  /* 0x0000000400027825 */ /* 0x001fca00078e0202 */
[----:B-1----:R-:W2:Y:S02]  /*00c0*/  LDG.E R4, desc[UR4][R2.64] ;  /* 0x0000000402047981 */ /* 0x002ea4000c1e1900 */
[----:B--2---:R-:W-:-:S13]  /*00d0*/  ISETP.NE.AND P0, PT, R4, UR6, PT ;  /* 0x0000000604007c0c */ /* 0x004fda000bf05270 */
[----:B------:R-:W-:Y:S05]  /*00e0*/  @P0 EXIT ;  /* 0x000000000000094d */ /* 0x000fea0003800000 */
[----:B------:R-:W0:Y:S08]  /*00f0*/  LDC.64 R4, c[0x0][0x398] ;  /* 0x0000e600ff047b82 */ /* 0x000e300000000a00 */
[----:B------:R-:W1:Y:S01]  /*0100*/  LDC.64 R6, c[0x0][0x390] ;  /* 0x0000e400ff067b82 */ /* 0x000e620000000a00 */
[----:B0-----:R-:W-:-:S05]  /*0110*/  IMAD.WIDE R4, R0, 0x4, R4 ;  /* 0x0000000400047825 */ /* 0x001fca00078e0204 */
[----:B------:R-:W2:Y:S02]  /*0120*/  LDG.E R14, desc[UR4][R4.64] ;  /* 0x00000004040e7981 */ /* 0x000ea4000c1e1900 */
[----:B--2---:R-:W-:-:S13]  /*0130*/  ISETP.GE.AND P0, PT, R14, 0x1, PT ;  /* 0x000000010e00780c */ /* 0x004fda0003f06270 */
[----:B-1----:R-:W-:Y:S05]  /*0140*/  @!P0 EXIT ;  /* 0x000000000000894d */ /* 0x002fea0003800000 */
[----:B------:R-:W-:Y:S01]  /*0150*/  IMAD.WIDE R6, R0, 0x4, R6 ;  /* 0x0000000400067825 */ /* 0x000fe200078e0206 */
[----:B------:R-:W0:Y:S04]  /*0160*/  LDC.64 R8, c[0x0][0x3a0] ;  /* 0x0000e800ff087b82 */ /* 0x000e280000000a00 */
[----:B------:R-:W2:Y:S01]  /*0170*/  LDG.E R19, desc[UR4][R6.64] ;  /* 0x0000000406137981 */ /* 0x000ea2000c1e1900 */
[----:B------:R-:W-:Y:S01]  /*0180*/  BSSY.RECONVERGENT B0, `(.L_x_4) ;  /* 0x000001a000007945 */ /* 0x000fe20003800200 */
[----:B------:R-:W-:Y:S01]  /*0190*/  PLOP3.LUT P0, PT, PT, PT, PT, 0x8, 0x80 ;  /* 0x000000000080781c */ /* 0x000fe20003f0e170 */
[----:B------:R-:W-:Y:S01]  /*01a0*/  IMAD.MOV.U32 R18, RZ, RZ, R14 ;  /* 0x000000ffff127224 */ /* 0x000fe200078e000e */
[----:B------:R-:W1:Y:S08]  /*01b0*/  LDC.64 R10, c[0x0][0x388] ;  /* 0x0000e200ff0a7b82 */ /* 0x000e700000000a00 */
[----:B------:R-:W3:Y:S02]  /*01c0*/  LDC.64 R12, c[0x0][0x3a8] ;  /* 0x0000ea00ff0c7b82 */ /* 0x000ee40000000a00 */
[----:B0123--:R-:W-:-:S07]  /*01d0*/  IMAD.MOV.U32 R21, RZ, RZ, R19 ;  /* 0x000000ffff157224 */ /* 0x00ffce00078e0013 */
.L_x_7:
[----:B------:R-:W-:Y:S01]  /*01e0*/  IMAD.WIDE R16, R21, 0x4, R10 ;  /* 0x0000000415107825 */ /* 0x000fe200078e020a */
[----:B------:R-:W2:Y:S05]  /*01f0*/  LDG.E R20, desc[UR4][R2.64] ;  /* 0x0000000402147981 */ /* 0x000eaa000c1e1900 */
[----:B------:R-:W3:Y:S02]  /*0200*/  LDG.E R17, desc[UR4][R16.64] ;  /* 0x0000000410117981 */ /* 0x000ee4000c1e1900 */
[----:B---3--:R-:W-:-:S05]  /*0210*/  IMAD.WIDE R14, R17, 0x4, R8 ;  /* 0x00000004110e7825 */ /* 0x008fca00078e0208 */
[----:B------:R-:W3:Y:S01]  /*0220*/  LDG.E R22, desc[UR4][R14.64] ;  /* 0x000000040e167981 */ /* 0x000ee2000c1e1900 */
[----:B--2---:R-:W-:Y:S01]  /*0230*/  IADD3 R23, PT, PT, R20, 0x1, RZ ;  /* 0x0000000114177810 */ /* 0x004fe20007ffe0ff */
[----:B------:R-:W-:Y:S01]  /*0240*/  BSSY.RECONVERGENT B1, `(.L_x_5) ;  /* 0x000000a000017945 */ /* 0x000fe20003800200 */
[----:B------:R-:W-:Y:S02]  /*0250*/  VIADD R21, R21, 0x1 ;  /* 0x0000000115157836 */ /* 0x000fe40000000000 */
[----:B---3--:R-:W-:-:S13]  /*0260*/  ISETP.GE.AND P1, PT, R23, R22, PT ;  /* 0x000000161700720c */ /* 0x008fda0003f26270 */
[----:B------:R-:W-:Y:S05]  /*0270*/  @P1 BRA `(.L_x_6) ;  /* 0x0000000000181947 */ /* 0x000fea0003800000 */
[----:B------:R-:W-:Y:S01]  /*0280*/  IMAD.WIDE R16, R17, 0x4, R12 ;  /* 0x0000000411107825 */ /* 0x000fe200078e020c */
[----:B------:R0:W-:Y:S04]  /*0290*/  STG.E desc[UR4][R14.64], R23 ;  /* 0x000000170e007986 */ /* 0x0001e8000c101904 */
[----:B------:R0:W-:Y:S04]  /*02a0*/  STG.E desc[UR4][R16.64], R0 ;  /* 0x0000000010007986 */ /* 0x0001e8000c101904 */
[----:B------:R0:W5:Y:S04]  /*02b0*/  LDG.E R19, desc[UR4][R6.64] ;  /* 0x0000000406137981 */ /* 0x000168000c1e1900 */
[----:B------:R0:W5:Y:S01]  /*02c0*/  LDG.E R18, desc[UR4][R4.64] ;  /* 0x0000000404127981 */ /* 0x000162000c1e1900 */
[----:B------:R-:W-:-:S13]  /*02d0*/  PLOP3.LUT P0, PT, PT, PT, PT, 0x80, 0x8 ;  /* 0x000000000008781c */ /* 0x000fda0003f0f070 */
.L_x_6:
[----:B------:R-:W-:Y:S05]  /*02e0*/  BSYNC.RECONVERGENT B1 ;  /* 0x0000000000017941 */ /* 0x000fea0003800200 */
.L_x_5:
[----:B0----5:R-:W-:-:S04]  /*02f0*/  IADD3 R14, PT, PT, R18, R19, RZ ;  /* 0x00000013120e7210 */ /* 0x021fc80007ffe0ff */
[----:B------:R-:W-:-:S13]  /*0300*/  ISETP.GE.AND P1, PT, R21, R14, PT ;  /* 0x0000000e1500720c */ /* 0x000fda0003f26270 */
[----:B------:R-:W-:Y:S05]  /*0310*/  @!P1 BRA `(.L_x_7) ;  /* 0xfffffffc00b09947 */ /* 0x000fea000383ffff */
[----:B------:R-:W-:Y:S05]  /*0320*/  BSYNC.RECONVERGENT B0 ;  /* 0x0000000000007941 */ /* 0x000fea0003800200 */
.L_x_4:
[----:B------:R-:W-:Y:S05]  /*0330*/  @!P0 EXIT ;  /* 0x000000000000894d */ /* 0x000fea0003800000 */
[----:B------:R-:W0:Y:S01]  /*0340*/  LDC.64 R2, c[0x0][0x3b0] ;  /* 0x0000ec00ff027b82 */ /* 0x000e220000000a00 */
[----:B------:R-:W-:-:S05]  /*0350*/  HFMA2 R5, -RZ, RZ, 0, 5.9604644775390625e-08 ;  /* 0x00000001ff057431 */ /* 0x000fca00000001ff */
[----:B0-----:R-:W-:Y:S01]  /*0360*/  STG.E desc[UR4][R2.64], R5 ;  /* 0x0000000502007986 */ /* 0x001fe2000c101904 */
[----:B------:R-:W-:Y:S05]  /*0370*/  EXIT ;  /* 0x000000000000794d */ /* 0x000fea0003800000 */
.L_x_8:
        /* <DEDUP_REMOVED lines=16> */
.L_x_10:


//--------------------- .nv.shared.reserved.0     --------------------------
	.section	.nv.shared.reserved.0,"aw",@nobits
	.weak		__nv_reservedSMEM_offset_0_alias
	.size		__nv_reservedSMEM_offset_0_alias, 0, 64
	.other		__nv_reservedSMEM_offset_0_alias,@"STO_CUDA_RESERVED_SHARED STV_DEFAULT"
__nv_reservedSMEM_offset_0_alias:
	.zero		0
	.zero		64


//--------------------- .nv.constant0.queueBfs    --------------------------
	.section	.nv.constant0.queueBfs,"a",@progbits
	.sectionflags	@""
	.align	4
.nv.constant0.queueBfs:
	.zero		976


//--------------------- .nv.constant0.simpleBfs   --------------------------
	.section	.nv.constant0.simpleBfs,"a",@progbits
	.sectionflags	@""
	.align	4
.nv.constant0.simpleBfs:
	.zero		952


//--------------------- SYMBOLS --------------------------

	.type		.nv.reservedSmem.offset0,@object
	.size		.nv.reservedSmem.offset0,0x4
